//
// Generated by NVIDIA NVVM Compiler
//
// Compiler Build ID: CL-36424714
// Cuda compilation tools, release 13.0, V13.0.88
// Based on NVVM 20.0.0
//

.version 9.0
.target sm_100
.address_size 64

	// .globl	_Z12gatherKernelPPKaPPKiPKmS6_PaPiiii

.visible .entry _Z12gatherKernelPPKaPPKiPKmS6_PaPiiii(
	.param .u64 .ptr .align 1 _Z12gatherKernelPPKaPPKiPKmS6_PaPiiii_param_0,
	.param .u64 .ptr .align 1 _Z12gatherKernelPPKaPPKiPKmS6_PaPiiii_param_1,
	.param .u64 .ptr .align 1 _Z12gatherKernelPPKaPPKiPKmS6_PaPiiii_param_2,
	.param .u64 .ptr .align 1 _Z12gatherKernelPPKaPPKiPKmS6_PaPiiii_param_3,
	.param .u64 .ptr .align 1 _Z12gatherKernelPPKaPPKiPKmS6_PaPiiii_param_4,
	.param .u64 .ptr .align 1 _Z12gatherKernelPPKaPPKiPKmS6_PaPiiii_param_5,
	.param .u32 _Z12gatherKernelPPKaPPKiPKmS6_PaPiiii_param_6,
	.param .u32 _Z12gatherKernelPPKaPPKiPKmS6_PaPiiii_param_7,
	.param .u32 _Z12gatherKernelPPKaPPKiPKmS6_PaPiiii_param_8
)
.maxntid 512
{
	.reg .pred 	%p<17>;
	.reg .b32 	%r<85>;
	.reg .b64 	%rd<89>;

	ld.param.u64 	%rd15, [_Z12gatherKernelPPKaPPKiPKmS6_PaPiiii_param_0];
	ld.param.u64 	%rd16, [_Z12gatherKernelPPKaPPKiPKmS6_PaPiiii_param_1];
	ld.param.u64 	%rd17, [_Z12gatherKernelPPKaPPKiPKmS6_PaPiiii_param_2];
	ld.param.u64 	%rd18, [_Z12gatherKernelPPKaPPKiPKmS6_PaPiiii_param_3];
	ld.param.u64 	%rd19, [_Z12gatherKernelPPKaPPKiPKmS6_PaPiiii_param_4];
	ld.param.u64 	%rd20, [_Z12gatherKernelPPKaPPKiPKmS6_PaPiiii_param_5];
	ld.param.u32 	%r32, [_Z12gatherKernelPPKaPPKiPKmS6_PaPiiii_param_7];
	ld.param.u32 	%r31, [_Z12gatherKernelPPKaPPKiPKmS6_PaPiiii_param_8];
	cvta.to.global.u64 	%rd1, %rd19;
	cvta.to.global.u64 	%rd2, %rd20;
	cvta.to.global.u64 	%rd21, %rd18;
	cvta.to.global.u64 	%rd22, %rd17;
	cvta.to.global.u64 	%rd23, %rd16;
	cvta.to.global.u64 	%rd24, %rd15;
	mov.u32 	%r33, %ctaid.x;
	mov.u32 	%r82, %tid.x;
	mul.wide.u32 	%rd25, %r33, 8;
	add.s64 	%rd26, %rd24, %rd25;
	ld.global.nc.u64 	%rd3, [%rd26];
	add.s64 	%rd27, %rd23, %rd25;
	ld.global.nc.u64 	%rd4, [%rd27];
	add.s64 	%rd28, %rd22, %rd25;
	ld.global.nc.u32 	%r2, [%rd28];
	add.s64 	%rd29, %rd21, %rd25;
	ld.global.nc.u32 	%r3, [%rd29];
	mul.lo.s32 	%r4, %r32, %r2;
	mul.lo.s32 	%r34, %r32, %r3;
	cvt.s64.s32 	%rd5, %r34;
	setp.ge.s32 	%p1, %r82, %r4;
	@%p1 bra 	$L__BB0_12;
	not.b32 	%r35, %r82;
	add.s32 	%r5, %r4, %r35;
	shr.u32 	%r36, %r5, 9;
	add.s32 	%r6, %r36, 1;
	and.b32  	%r7, %r6, 7;
	setp.lt.u32 	%p2, %r5, 3584;
	mov.u32 	%r78, %r82;
	@%p2 bra 	$L__BB0_4;
	and.b32  	%r37, %r6, 16777208;
	neg.s32 	%r76, %r37;
	cvt.u64.u32 	%rd87, %r82;
	add.s64 	%rd7, %rd1, %rd5;
$L__BB0_3:
	.pragma "nounroll";
	add.s64 	%rd30, %rd3, %rd87;
	// begin inline asm
	ld.global.nc.s8 %r38, [%rd30];
	// end inline asm
	add.s64 	%rd38, %rd7, %rd87;
	st.global.u8 	[%rd38], %r38;
	add.s64 	%rd31, %rd30, 512;
	// begin inline asm
	ld.global.nc.s8 %r39, [%rd31];
	// end inline asm
	st.global.u8 	[%rd38+512], %r39;
	add.s64 	%rd32, %rd30, 1024;
	// begin inline asm
	ld.global.nc.s8 %r40, [%rd32];
	// end inline asm
	st.global.u8 	[%rd38+1024], %r40;
	add.s64 	%rd33, %rd30, 1536;
	// begin inline asm
	ld.global.nc.s8 %r41, [%rd33];
	// end inline asm
	st.global.u8 	[%rd38+1536], %r41;
	add.s64 	%rd34, %rd30, 2048;
	// begin inline asm
	ld.global.nc.s8 %r42, [%rd34];
	// end inline asm
	st.global.u8 	[%rd38+2048], %r42;
	add.s64 	%rd35, %rd30, 2560;
	// begin inline asm
	ld.global.nc.s8 %r43, [%rd35];
	// end inline asm
	st.global.u8 	[%rd38+2560], %r43;
	add.s64 	%rd36, %rd30, 3072;
	// begin inline asm
	ld.global.nc.s8 %r44, [%rd36];
	// end inline asm
	st.global.u8 	[%rd38+3072], %r44;
	add.s64 	%rd37, %rd30, 3584;
	// begin inline asm
	ld.global.nc.s8 %r45, [%rd37];
	// end inline asm
	st.global.u8 	[%rd38+3584], %r45;
	add.s64 	%rd87, %rd87, 4096;
	cvt.u32.u64 	%r78, %rd87;
	add.s32 	%r76, %r76, 8;
	setp.ne.s32 	%p3, %r76, 0;
	@%p3 bra 	$L__BB0_3;
$L__BB0_4:
	setp.eq.s32 	%p4, %r7, 0;
	@%p4 bra 	$L__BB0_12;
	setp.lt.u32 	%p5, %r7, 4;
	@%p5 bra 	$L__BB0_7;
	cvt.u64.u32 	%rd43, %r78;
	add.s64 	%rd39, %rd3, %rd43;
	// begin inline asm
	ld.global.nc.s8 %r46, [%rd39];
	// end inline asm
	add.s64 	%rd44, %rd43, %rd5;
	add.s64 	%rd45, %rd1, %rd44;
	st.global.u8 	[%rd45], %r46;
	add.s64 	%rd40, %rd39, 512;
	// begin inline asm
	ld.global.nc.s8 %r47, [%rd40];
	// end inline asm
	st.global.u8 	[%rd45+512], %r47;
	add.s64 	%rd41, %rd39, 1024;
	// begin inline asm
	ld.global.nc.s8 %r48, [%rd41];
	// end inline asm
	st.global.u8 	[%rd45+1024], %r48;
	add.s64 	%rd42, %rd39, 1536;
	// begin inline asm
	ld.global.nc.s8 %r49, [%rd42];
	// end inline asm
	st.global.u8 	[%rd45+1536], %r49;
	add.s32 	%r78, %r78, 2048;
$L__BB0_7:
	and.b32  	%r50, %r6, 3;
	setp.eq.s32 	%p6, %r50, 0;
	@%p6 bra 	$L__BB0_12;
	setp.eq.s32 	%p7, %r50, 1;
	@%p7 bra 	$L__BB0_10;
	cvt.u64.u32 	%rd48, %r78;
	add.s64 	%rd46, %rd3, %rd48;
	// begin inline asm
	ld.global.nc.s8 %r51, [%rd46];
	// end inline asm
	add.s64 	%rd49, %rd48, %rd5;
	add.s64 	%rd50, %rd1, %rd49;
	st.global.u8 	[%rd50], %r51;
	add.s64 	%rd47, %rd46, 512;
	// begin inline asm
	ld.global.nc.s8 %r52, [%rd47];
	// end inline asm
	st.global.u8 	[%rd50+512], %r52;
	add.s32 	%r78, %r78, 1024;
$L__BB0_10:
	and.b32  	%r53, %r5, 512;
	setp.ne.s32 	%p8, %r53, 0;
	@%p8 bra 	$L__BB0_12;
	cvt.u64.u32 	%rd52, %r78;
	add.s64 	%rd51, %rd3, %rd52;
	// begin inline asm
	ld.global.nc.s8 %r54, [%rd51];
	// end inline asm
	add.s64 	%rd53, %rd52, %rd5;
	add.s64 	%rd54, %rd1, %rd53;
	st.global.u8 	[%rd54], %r54;
$L__BB0_12:
	mul.lo.s32 	%r17, %r31, %r2;
	mul.lo.s32 	%r55, %r31, %r3;
	cvt.s64.s32 	%rd10, %r55;
	setp.ge.s32 	%p9, %r82, %r17;
	@%p9 bra 	$L__BB0_24;
	not.b32 	%r56, %r82;
	add.s32 	%r18, %r17, %r56;
	shr.u32 	%r57, %r18, 9;
	add.s32 	%r19, %r57, 1;
	and.b32  	%r20, %r19, 7;
	setp.lt.u32 	%p10, %r18, 3584;
	@%p10 bra 	$L__BB0_16;
	and.b32  	%r58, %r19, 16777208;
	neg.s32 	%r80, %r58;
	mul.wide.u32 	%rd88, %r82, 4;
	shl.b64 	%rd55, %rd10, 2;
	add.s64 	%rd12, %rd2, %rd55;
$L__BB0_15:
	.pragma "nounroll";
	add.s64 	%rd56, %rd4, %rd88;
	// begin inline asm
	ld.global.nc.s32 %r59, [%rd56];
	// end inline asm
	add.s64 	%rd64, %rd12, %rd88;
	st.global.u32 	[%rd64], %r59;
	add.s64 	%rd57, %rd56, 2048;
	// begin inline asm
	ld.global.nc.s32 %r60, [%rd57];
	// end inline asm
	st.global.u32 	[%rd64+2048], %r60;
	add.s64 	%rd58, %rd56, 4096;
	// begin inline asm
	ld.global.nc.s32 %r61, [%rd58];
	// end inline asm
	st.global.u32 	[%rd64+4096], %r61;
	add.s64 	%rd59, %rd56, 6144;
	// begin inline asm
	ld.global.nc.s32 %r62, [%rd59];
	// end inline asm
	st.global.u32 	[%rd64+6144], %r62;
	add.s64 	%rd60, %rd56, 8192;
	// begin inline asm
	ld.global.nc.s32 %r63, [%rd60];
	// end inline asm
	st.global.u32 	[%rd64+8192], %r63;
	add.s64 	%rd61, %rd56, 10240;
	// begin inline asm
	ld.global.nc.s32 %r64, [%rd61];
	// end inline asm
	st.global.u32 	[%rd64+10240], %r64;
	add.s64 	%rd62, %rd56, 12288;
	// begin inline asm
	ld.global.nc.s32 %r65, [%rd62];
	// end inline asm
	st.global.u32 	[%rd64+12288], %r65;
	add.s64 	%rd63, %rd56, 14336;
	// begin inline asm
	ld.global.nc.s32 %r66, [%rd63];
	// end inline asm
	st.global.u32 	[%rd64+14336], %r66;
	add.s32 	%r82, %r82, 4096;
	add.s32 	%r80, %r80, 8;
	add.s64 	%rd88, %rd88, 16384;
	setp.ne.s32 	%p11, %r80, 0;
	@%p11 bra 	$L__BB0_15;
$L__BB0_16:
	setp.eq.s32 	%p12, %r20, 0;
	@%p12 bra 	$L__BB0_24;
	setp.lt.u32 	%p13, %r20, 4;
	@%p13 bra 	$L__BB0_19;
	cvt.u64.u32 	%rd69, %r82;
	mul.wide.u32 	%rd70, %r82, 4;
	add.s64 	%rd65, %rd4, %rd70;
	// begin inline asm
	ld.global.nc.s32 %r67, [%rd65];
	// end inline asm
	add.s64 	%rd71, %rd69, %rd10;
	shl.b64 	%rd72, %rd71, 2;
	add.s64 	%rd73, %rd2, %rd72;
	st.global.u32 	[%rd73], %r67;
	add.s64 	%rd66, %rd65, 2048;
	// begin inline asm
	ld.global.nc.s32 %r68, [%rd66];
	// end inline asm
	st.global.u32 	[%rd73+2048], %r68;
	add.s64 	%rd67, %rd65, 4096;
	// begin inline asm
	ld.global.nc.s32 %r69, [%rd67];
	// end inline asm
	st.global.u32 	[%rd73+4096], %r69;
	add.s64 	%rd68, %rd65, 6144;
	// begin inline asm
	ld.global.nc.s32 %r70, [%rd68];
	// end inline asm
	st.global.u32 	[%rd73+6144], %r70;
	add.s32 	%r82, %r82, 2048;
$L__BB0_19:
	and.b32  	%r71, %r19, 3;
	setp.eq.s32 	%p14, %r71, 0;
	@%p14 bra 	$L__BB0_24;
	setp.eq.s32 	%p15, %r71, 1;
	@%p15 bra 	$L__BB0_22;
	cvt.u64.u32 	%rd76, %r82;
	mul.wide.u32 	%rd77, %r82, 4;
	add.s64 	%rd74, %rd4, %rd77;
	// begin inline asm
	ld.global.nc.s32 %r72, [%rd74];
	// end inline asm
	add.s64 	%rd78, %rd76, %rd10;
	shl.b64 	%rd79, %rd78, 2;
	add.s64 	%rd80, %rd2, %rd79;
	st.global.u32 	[%rd80], %r72;
	add.s64 	%rd75, %rd74, 2048;
	// begin inline asm
	ld.global.nc.s32 %r73, [%rd75];
	// end inline asm
	st.global.u32 	[%rd80+2048], %r73;
	add.s32 	%r82, %r82, 1024;
$L__BB0_22:
	and.b32  	%r74, %r18, 512;
	setp.ne.s32 	%p16, %r74, 0;
	@%p16 bra 	$L__BB0_24;
	cvt.u64.u32 	%rd82, %r82;
	mul.wide.u32 	%rd83, %r82, 4;
	add.s64 	%rd81, %rd4, %rd83;
	// begin inline asm
	ld.global.nc.s32 %r75, [%rd81];
	// end inline asm
	add.s64 	%rd84, %rd82, %rd10;
	shl.b64 	%rd85, %rd84, 2;
	add.s64 	%rd86, %rd2, %rd85;
	st.global.u32 	[%rd86], %r75;
$L__BB0_24:
	ret;

}


// ===== COMPILED SASS (sm_100) =====

	.target	sm_100

	.elftype	@"ET_EXEC"


//--------------------- .note.nv.tkinfo           --------------------------
	.section	.note.nv.tkinfo,"",@"SHT_NOTE"
	.sectionflags	@"SHF_NOTE_NV_TKINFO"
	.tkinfo
        /*0018*/ 	.word	0x00000002
        /*0030*/ 	.string	""
        /*0030*/ 	.string	"ptxas"
        /*0030*/ 	.string	"Cuda compilation tools, release 13.0, V13.0.88"
        /*0030*/ 	.string	"Build cuda_13.0.r13.0/compiler.36424714_0"
        /*0030*/ 	.string	"-arch sm_100 -m 64 "



//--------------------- .note.nv.cuinfo           --------------------------
	.section	.note.nv.cuinfo,"",@"SHT_NOTE"
	.sectionflags	@"SHF_NOTE_NV_CUINFO"
        /*0018*/ 	.short	0x0002
        /*001a*/ 	.short	0x0064
        /*001c*/ 	.short	0x0082
	.zero		2


//--------------------- .nv.info                  --------------------------
	.section	.nv.info,"",@"SHT_CUDA_INFO"
	.align	4


	//----- nvinfo : EIATTR_REGCOUNT
	.align		4
        /*0000*/ 	.byte	0x04, 0x2f
        /*0002*/ 	.short	(.L_1 - .L_0)
	.align		4
.L_0:
        /*0004*/ 	.word	index@(_Z12gatherKernelPPKaPPKiPKmS6_PaPiiii)
        /*0008*/ 	.word	0x00000020


	//----- nvinfo : EIATTR_FRAME_SIZE
	.align		4
.L_1:
        /*000c*/ 	.byte	0x04, 0x11
        /*000e*/ 	.short	(.L_3 - .L_2)
	.align		4
.L_2:
        /*0010*/ 	.word	index@(_Z12gatherKernelPPKaPPKiPKmS6_PaPiiii)
        /*0014*/ 	.word	0x00000000


	//----- nvinfo : EIATTR_MIN_STACK_SIZE
	.align		4
.L_3:
        /*0018*/ 	.byte	0x04, 0x12
        /*001a*/ 	.short	(.L_5 - .L_4)
	.align		4
.L_4:
        /*001c*/ 	.word	index@(_Z12gatherKernelPPKaPPKiPKmS6_PaPiiii)
        /*0020*/ 	.word	0x00000000
.L_5:


//--------------------- .nv.compat                --------------------------
	.section	.nv.compat,"",@"SHT_CUDA_COMPAT_INFO"
	.align	4
        /*0000*/ 	.byte	0x02, 0x09, 0x00, 0x00, 0x02, 0x02, 0x01, 0x00, 0x02, 0x05, 0x05, 0x00, 0x03, 0x07, 0x01, 0x01
        /*0010*/ 	.byte	0x02, 0x03, 0x00, 0x00, 0x02, 0x06, 0x01, 0x00, 0x04, 0x0b, 0x08, 0x00, 0x09, 0x00, 0x00, 0x00
        /*0020*/ 	.byte	0x00, 0x00, 0x00, 0x00


//--------------------- .nv.info._Z12gatherKernelPPKaPPKiPKmS6_PaPiiii --------------------------
	.section	.nv.info._Z12gatherKernelPPKaPPKiPKmS6_PaPiiii,"",@"SHT_CUDA_INFO"
	.sectionflags	@""
	.align	4


	//----- nvinfo : EIATTR_CUDA_API_VERSION
	.align		4
        /*0000*/ 	.byte	0x04, 0x37
        /*0002*/ 	.short	(.L_7 - .L_6)
.L_6:
        /*0004*/ 	.word	0x00000082


	//----- nvinfo : EIATTR_KPARAM_INFO
	.align		4
.L_7:
        /*0008*/ 	.byte	0x04, 0x17
        /*000a*/ 	.short	(.L_9 - .L_8)
.L_8:
        /*000c*/ 	.word	0x00000000
        /*0010*/ 	.short	0x0008
        /*0012*/ 	.short	0x0038
        /*0014*/ 	.byte	0x00, 0xf0, 0x11, 0x00


	//----- nvinfo : EIATTR_KPARAM_INFO
	.align		4
.L_9:
        /*0018*/ 	.byte	0x04, 0x17
        /*001a*/ 	.short	(.L_11 - .L_10)
.L_10:
        /*001c*/ 	.word	0x00000000
        /*0020*/ 	.short	0x0007
        /*0022*/ 	.short	0x0034
        /*0024*/ 	.byte	0x00, 0xf0, 0x11, 0x00


	//----- nvinfo : EIATTR_KPARAM_INFO
	.align		4
.L_11:
        /*0028*/ 	.byte	0x04, 0x17
        /*002a*/ 	.short	(.L_13 - .L_12)
.L_12:
        /*002c*/ 	.word	0x00000000
        /*0030*/ 	.short	0x0006
        /*0032*/ 	.short	0x0030
        /*0034*/ 	.byte	0x00, 0xf0, 0x11, 0x00


	//----- nvinfo : EIATTR_KPARAM_INFO
	.align		4
.L_13:
        /*0038*/ 	.byte	0x04, 0x17
        /*003a*/ 	.short	(.L_15 - .L_14)
.L_14:
        /*003c*/ 	.word	0x00000000
        /*0040*/ 	.short	0x0005
        /*0042*/ 	.short	0x0028
        /*0044*/ 	.byte	0x00, 0xf5, 0x21, 0x00


	//----- nvinfo : EIATTR_KPARAM_INFO
	.align		4
.L_15:
        /*0048*/ 	.byte	0x04, 0x17
        /*004a*/ 	.short	(.L_17 - .L_16)
.L_16:
        /*004c*/ 	.word	0x00000000
        /*0050*/ 	.short	0x0004
        /*0052*/ 	.short	0x0020
        /*0054*/ 	.byte	0x00, 0xf5, 0x21, 0x00


	//----- nvinfo : EIATTR_KPARAM_INFO
	.align		4
.L_17:
        /*0058*/ 	.byte	0x04, 0x17
        /*005a*/ 	.short	(.L_19 - .L_18)
.L_18:
        /*005c*/ 	.word	0x00000000
        /*0060*/ 	.short	0x0003
        /*0062*/ 	.short	0x0018
        /*0064*/ 	.byte	0x00, 0xf5, 0x21, 0x00


	//----- nvinfo : EIATTR_KPARAM_INFO
	.align		4
.L_19:
        /*0068*/ 	.byte	0x04, 0x17
        /*006a*/ 	.short	(.L_21 - .L_20)
.L_20:
        /*006c*/ 	.word	0x00000000
        /*0070*/ 	.short	0x0002
        /*0072*/ 	.short	0x0010
        /*0074*/ 	.byte	0x00, 0xf5, 0x21, 0x00


	//----- nvinfo : EIATTR_KPARAM_INFO
	.align		4
.L_21:
        /*0078*/ 	.byte	0x04, 0x17
        /*007a*/ 	.short	(.L_23 - .L_22)
.L_22:
        /*007c*/ 	.word	0x00000000
        /*0080*/ 	.short	0x0001
        /*0082*/ 	.short	0x0008
        /*0084*/ 	.byte	0x00, 0xf5, 0x21, 0x00


	//----- nvinfo : EIATTR_KPARAM_INFO
	.align		4
.L_23:
        /*0088*/ 	.byte	0x04, 0x17
        /*008a*/ 	.short	(.L_25 - .L_24)
.L_24:
        /*008c*/ 	.word	0x00000000
        /*0090*/ 	.short	0x0000
        /*0092*/ 	.short	0x0000
        /*0094*/ 	.byte	0x00, 0xf5, 0x21, 0x00


	//----- nvinfo : EIATTR_SPARSE_MMA_MASK
	.align		4
.L_25:
        /*0098*/ 	.byte	0x03, 0x50
        /*009a*/ 	.short	0x0000


	//----- nvinfo : EIATTR_MAXREG_COUNT
	.align		4
        /*009c*/ 	.byte	0x03, 0x1b
        /*009e*/ 	.short	0x0080


	//----- nvinfo : EIATTR_MERCURY_ISA_VERSION
	.align		4
        /*00a0*/ 	.byte	0x03, 0x5f
        /*00a2*/ 	.short	0x0101


	//----- nvinfo : EIATTR_VRC_CTA_INIT_COUNT
	.align		4
        /*00a4*/ 	.byte	0x02, 0x4a
	.zero		1
	.zero		1


	//----- nvinfo : EIATTR_EXIT_INSTR_OFFSETS
	.align		4
        /*00a8*/ 	.byte	0x04, 0x1c
        /*00aa*/ 	.short	(.L_27 - .L_26)


	//   ....[0]....
.L_26:
        /*00ac*/ 	.word	0x00000710


	//   ....[1]....
        /*00b0*/ 	.word	0x000009e0


	//   ....[2]....
        /*00b4*/ 	.word	0x00000b30


	//   ....[3]....
        /*00b8*/ 	.word	0x00000c40


	//   ....[4]....
        /*00bc*/ 	.word	0x00000cd0


	//----- nvinfo : EIATTR_MAX_THREADS
	.align		4
.L_27:
        /*00c0*/ 	.byte	0x04, 0x05
        /*00c2*/ 	.short	(.L_29 - .L_28)
.L_28:
        /*00c4*/ 	.word	0x00000200
        /*00c8*/ 	.word	0x00000001
        /*00cc*/ 	.word	0x00000001


	//----- nvinfo : EIATTR_CRS_STACK_SIZE
	.align		4
.L_29:
        /*00d0*/ 	.byte	0x04, 0x1e
        /*00d2*/ 	.short	(.L_31 - .L_30)
.L_30:
        /*00d4*/ 	.word	0x00000000


	//----- nvinfo : EIATTR_CBANK_PARAM_SIZE
	.align		4
.L_31:
        /*00d8*/ 	.byte	0x03, 0x19
        /*00da*/ 	.short	0x003c


	//----- nvinfo : EIATTR_PARAM_CBANK
	.align		4
        /*00dc*/ 	.byte	0x04, 0x0a
        /*00de*/ 	.short	(.L_33 - .L_32)
	.align		4
.L_32:
        /*00e0*/ 	.word	index@(.nv.constant0._Z12gatherKernelPPKaPPKiPKmS6_PaPiiii)
        /*00e4*/ 	.short	0x0380
        /*00e6*/ 	.short	0x003c


	//----- nvinfo : EIATTR_SW_WAR
	.align		4
.L_33:
        /*00e8*/ 	.byte	0x04, 0x36
        /*00ea*/ 	.short	(.L_35 - .L_34)
.L_34:
        /*00ec*/ 	.word	0x00000008
.L_35:


//--------------------- .nv.callgraph             --------------------------
	.section	.nv.callgraph,"",@"SHT_CUDA_CALLGRAPH"
	.align	4
	.sectionentsize	8
	.align		4
        /*0000*/ 	.word	0x00000000
	.align		4
        /*0004*/ 	.word	0xffffffff
	.align		4
        /*0008*/ 	.word	0x00000000
	.align		4
        /*000c*/ 	.word	0xfffffffe
	.align		4
        /*0010*/ 	.word	0x00000000
	.align		4
        /*0014*/ 	.word	0xfffffffd
	.align		4
        /*0018*/ 	.word	0x00000000
	.align		4
        /*001c*/ 	.word	0xfffffffc


//--------------------- .text._Z12gatherKernelPPKaPPKiPKmS6_PaPiiii --------------------------
	.section	.text._Z12gatherKernelPPKaPPKiPKmS6_PaPiiii,"ax",@progbits
	.align	128
        .global         _Z12gatherKernelPPKaPPKiPKmS6_PaPiiii
        .type           _Z12gatherKernelPPKaPPKiPKmS6_PaPiiii,@function
        .size           _Z12gatherKernelPPKaPPKiPKmS6_PaPiiii,(.L_x_16 - _Z12gatherKernelPPKaPPKiPKmS6_PaPiiii)
        .other          _Z12gatherKernelPPKaPPKiPKmS6_PaPiiii,@"STO_CUDA_ENTRY STV_DEFAULT"
_Z12gatherKernelPPKaPPKiPKmS6_PaPiiii:
.text._Z12gatherKernelPPKaPPKiPKmS6_PaPiiii:
[----:B------:R-:W-:Y:S01]  /*0000*/  LDC R1, c[0x0][0x37c] ;  /* 0x0000df00ff017b82 */ /* 0x000fe20000000800 */
[----:B------:R-:W0:Y:S07]  /*0010*/  S2R R13, SR_CTAID.X ;  /* 0x00000000000d7919 */ /* 0x000e2e0000002500 */
[----:B------:R-:W0:Y:S01]  /*0020*/  LDC.64 R6, c[0x0][0x390] ;  /* 0x0000e400ff067b82 */ /* 0x000e220000000a00 */
[----:B------:R-:W1:Y:S07]  /*0030*/  LDCU.64 UR4, c[0x0][0x358] ;  /* 0x00006b00ff0477ac */ /* 0x000e6e0008000a00 */
[----:B------:R-:W2:Y:S08]  /*0040*/  LDC.64 R4, c[0x0][0x388] ;  /* 0x0000e200ff047b82 */ /* 0x000eb00000000a00 */
[----:B------:R-:W3:Y:S01]  /*0050*/  LDC.64 R8, c[0x0][0x398] ;  /* 0x0000e600ff087b82 */ /* 0x000ee20000000a00 */
[----:B------:R-:W4:Y:S01]  /*0060*/  S2R R11, SR_TID.X ;  /* 0x00000000000b7919 */ /* 0x000f220000002100 */
[----:B------:R-:W4:Y:S06]  /*0070*/  LDCU UR6, c[0x0][0x3b4] ;  /* 0x00007680ff0677ac */ /* 0x000f2c0008000800 */
[----:B------:R-:W4:Y:S01]  /*0080*/  LDC.64 R2, c[0x0][0x380] ;  /* 0x0000e000ff027b82 */ /* 0x000f220000000a00 */
[----:B0-----:R-:W-:-:S05]  /*0090*/  IMAD.WIDE.U32 R6, R13, 0x8, R6 ;  /* 0x000000080d067825 */ /* 0x001fca00078e0006 */
[----:B-1----:R-:W4:Y:S01]  /*00a0*/  LDG.E.CONSTANT R10, desc[UR4][R6.64] ;  /* 0x00000004060a7981 */ /* 0x002f22000c1e9900 */
[----:B--2---:R-:W-:-:S04]  /*00b0*/  IMAD.WIDE.U32 R4, R13, 0x8, R4 ;  /* 0x000000080d047825 */ /* 0x004fc800078e0004 */
[C---:B---3--:R-:W-:Y:S02]  /*00c0*/  IMAD.WIDE.U32 R8, R13.reuse, 0x8, R8 ;  /* 0x000000080d087825 */ /* 0x048fe400078e0008 */
[----:B------:R-:W5:Y:S04]  /*00d0*/  LDG.E.64.CONSTANT R4, desc[UR4][R4.64] ;  /* 0x0000000404047981 */ /* 0x000f68000c1e9b00 */
[----:B------:R0:W5:Y:S01]  /*00e0*/  LDG.E.CONSTANT R0, desc[UR4][R8.64] ;  /* 0x0000000408007981 */ /* 0x000162000c1e9900 */
[----:B------:R-:W-:Y:S01]  /*00f0*/  BSSY.RECONVERGENT B0, `(.L_x_0) ;  /* 0x000005d000007945 */ /* 0x000fe20003800200 */
[----:B----4-:R-:W-:-:S04]  /*0100*/  IMAD.WIDE.U32 R2, R13, 0x8, R2 ;  /* 0x000000080d027825 */ /* 0x010fc800078e0002 */
[----:B------:R-:W-:-:S05]  /*0110*/  IMAD R14, R10, UR6, RZ ;  /* 0x000000060a0e7c24 */ /* 0x000fca000f8e02ff */
[----:B------:R-:W-:-:S13]  /*0120*/  ISETP.GE.AND P0, PT, R11, R14, PT ;  /* 0x0000000e0b00720c */ /* 0x000fda0003f06270 */
[----:B0-----:R-:W-:Y:S05]  /*0130*/  @P0 BRA `(.L_x_1) ;  /* 0x0000000400600947 */ /* 0x001fea0003800000 */
[----:B------:R-:W5:Y:S01]  /*0140*/  LDG.E.64.CONSTANT R2, desc[UR4][R2.64] ;  /* 0x0000000402027981 */ /* 0x000f62000c1e9b00 */
[----:B------:R-:W-:Y:S01]  /*0150*/  LOP3.LUT R7, RZ, R11, RZ, 0x33, !PT ;  /* 0x0000000bff077212 */ /* 0x000fe200078e33ff */
[----:B-----5:R-:W-:Y:S01]  /*0160*/  IMAD R13, R0, UR6, RZ ;  /* 0x00000006000d7c24 */ /* 0x020fe2000f8e02ff */
[----:B------:R-:W-:Y:S01]  /*0170*/  BSSY.RECONVERGENT B1, `(.L_x_2) ;  /* 0x000002b000017945 */ /* 0x000fe20003800200 */
[----:B------:R-:W-:Y:S02]  /*0180*/  IMAD.MOV.U32 R9, RZ, RZ, R11 ;  /* 0x000000ffff097224 */ /* 0x000fe400078e000b */
[----:B------:R-:W-:Y:S01]  /*0190*/  IMAD.IADD R14, R14, 0x1, R7 ;  /* 0x000000010e0e7824 */ /* 0x000fe200078e0207 */
[----:B------:R-:W-:-:S04]  /*01a0*/  SHF.R.S32.HI R12, RZ, 0x1f, R13 ;  /* 0x0000001fff0c7819 */ /* 0x000fc8000001140d */
[C---:B------:R-:W-:Y:S02]  /*01b0*/  ISETP.GE.U32.AND P0, PT, R14.reuse, 0xe00, PT ;  /* 0x00000e000e00780c */ /* 0x040fe40003f06070 */
[----:B------:R-:W-:-:S04]  /*01c0*/  LEA.HI R15, R14, 0x1, RZ, 0x17 ;  /* 0x000000010e0f7811 */ /* 0x000fc800078fb8ff */
[----:B------:R-:W-:-:S07]  /*01d0*/  LOP3.LUT R16, R15, 0x7, RZ, 0xc0, !PT ;  /* 0x000000070f107812 */ /* 0x000fce00078ec0ff */
[----:B------:R-:W-:Y:S05]  /*01e0*/  @!P0 BRA `(.L_x_3) ;  /* 0x00000000008c8947 */ /* 0x000fea0003800000 */
[----:B------:R-:W0:Y:S01]  /*01f0*/  LDCU.64 UR8, c[0x0][0x3a0] ;  /* 0x00007400ff0877ac */ /* 0x000e220008000a00 */
[----:B------:R-:W-:Y:S01]  /*0200*/  LOP3.LUT R21, R15, 0xfffff8, RZ, 0xc0, !PT ;  /* 0x00fffff80f157812 */ /* 0x000fe200078ec0ff */
[----:B------:R-:W-:Y:S01]  /*0210*/  BSSY.RECONVERGENT B2, `(.L_x_4) ;  /* 0x000001f000027945 */ /* 0x000fe20003800200 */
[----:B------:R-:W-:Y:S02]  /*0220*/  IMAD.MOV.U32 R20, RZ, RZ, R11 ;  /* 0x000000ffff147224 */ /* 0x000fe400078e000b */
[----:B------:R-:W-:Y:S02]  /*0230*/  IMAD.MOV.U32 R19, RZ, RZ, RZ ;  /* 0x000000ffff137224 */ /* 0x000fe400078e00ff */
[----:B------:R-:W-:Y:S01]  /*0240*/  IMAD.MOV R21, RZ, RZ, -R21 ;  /* 0x000000ffff157224 */ /* 0x000fe200078e0a15 */
[----:B0-----:R-:W-:-:S04]  /*0250*/  IADD3 R17, P0, PT, R13, UR8, RZ ;  /* 0x000000080d117c10 */ /* 0x001fc8000ff1e0ff */
[----:B------:R-:W-:-:S09]  /*0260*/  IADD3.X R18, PT, PT, R12, UR9, RZ, P0, !PT ;  /* 0x000000090c127c10 */ /* 0x000fd200087fe4ff */
.L_x_5:
[----:B------:R-:W-:-:S05]  /*0270*/  IADD3 R6, P0, PT, R2, R20, RZ ;  /* 0x0000001402067210 */ /* 0x000fca0007f1e0ff */
[----:B------:R-:W-:-:S05]  /*0280*/  IMAD.X R7, R3, 0x1, R19, P0 ;  /* 0x0000000103077824 */ /* 0x000fca00000e0613 */
[----:B0-----:R-:W2:Y:S04]  /*0290*/  LDG.E.S8.CONSTANT R23, desc[UR4][R6.64] ;  /* 0x0000000406177981 */ /* 0x001ea8000c1e9300 */
[----:B------:R-:W3:Y:S01]  /*02a0*/  LDG.E.S8.CONSTANT R25, desc[UR4][R6.64+0x200] ;  /* 0x0002000406197981 */ /* 0x000ee2000c1e9300 */
[----:B------:R-:W-:-:S03]  /*02b0*/  IADD3 R8, P0, PT, R20, R17, RZ ;  /* 0x0000001114087210 */ /* 0x000fc60007f1e0ff */
[----:B------:R-:W4:Y:S02]  /*02c0*/  LDG.E.S8.CONSTANT R27, desc[UR4][R6.64+0x400] ;  /* 0x00040004061b7981 */ /* 0x000f24000c1e9300 */
[----:B------:R-:W-:Y:S02]  /*02d0*/  IMAD.X R9, R19, 0x1, R18, P0 ;  /* 0x0000000113097824 */ /* 0x000fe400000e0612 */
[----:B------:R-:W5:Y:S04]  /*02e0*/  LDG.E.S8.CONSTANT R29, desc[UR4][R6.64+0x600] ;  /* 0x00060004061d7981 */ /* 0x000f68000c1e9300 */
[----:B------:R-:W5:Y:S04]  /*02f0*/  LDG.E.S8.CONSTANT R22, desc[UR4][R6.64+0x800] ;  /* 0x0008000406167981 */ /* 0x000f68000c1e9300 */
[----:B------:R-:W5:Y:S04]  /*0300*/  LDG.E.S8.CONSTANT R24, desc[UR4][R6.64+0xa00] ;  /* 0x000a000406187981 */ /* 0x000f68000c1e9300 */
[----:B------:R-:W5:Y:S04]  /*0310*/  LDG.E.S8.CONSTANT R26, desc[UR4][R6.64+0xc00] ;  /* 0x000c0004061a7981 */ /* 0x000f68000c1e9300 */
[----:B------:R-:W5:Y:S01]  /*0320*/  LDG.E.S8.CONSTANT R28, desc[UR4][R6.64+0xe00] ;  /* 0x000e0004061c7981 */ /* 0x000f62000c1e9300 */
[----:B------:R-:W-:-:S05]  /*0330*/  VIADD R21, R21, 0x8 ;  /* 0x0000000815157836 */ /* 0x000fca0000000000 */
[----:B------:R-:W-:Y:S02]  /*0340*/  ISETP.NE.AND P0, PT, R21, RZ, PT ;  /* 0x000000ff1500720c */ /* 0x000fe40003f05270 */
[----:B------:R-:W-:-:S05]  /*0350*/  IADD3 R20, P1, PT, R20, 0x1000, RZ ;  /* 0x0000100014147810 */ /* 0x000fca0007f3e0ff */
[----:B------:R-:W-:Y:S01]  /*0360*/  IMAD.X R19, RZ, RZ, R19, P1 ;  /* 0x000000ffff137224 */ /* 0x000fe200008e0613 */
[----:B--2---:R0:W-:Y:S04]  /*0370*/  STG.E.U8 desc[UR4][R8.64], R23 ;  /* 0x0000001708007986 */ /* 0x0041e8000c101104 */
[----:B---3--:R0:W-:Y:S04]  /*0380*/  STG.E.U8 desc[UR4][R8.64+0x200], R25 ;  /* 0x0002001908007986 */ /* 0x0081e8000c101104 */
[----:B----4-:R0:W-:Y:S04]  /*0390*/  STG.E.U8 desc[UR4][R8.64+0x400], R27 ;  /* 0x0004001b08007986 */ /* 0x0101e8000c101104 */
[----:B-----5:R0:W-:Y:S04]  /*03a0*/  STG.E.U8 desc[UR4][R8.64+0x600], R29 ;  /* 0x0006001d08007986 */ /* 0x0201e8000c101104 */
[----:B------:R0:W-:Y:S04]  /*03b0*/  STG.E.U8 desc[UR4][R8.64+0x800], R22 ;  /* 0x0008001608007986 */ /* 0x0001e8000c101104 */
[----:B------:R0:W-:Y:S04]  /*03c0*/  STG.E.U8 desc[UR4][R8.64+0xa00], R24 ;  /* 0x000a001808007986 */ /* 0x0001e8000c101104 */
[----:B------:R0:W-:Y:S04]  /*03d0*/  STG.E.U8 desc[UR4][R8.64+0xc00], R26 ;  /* 0x000c001a08007986 */ /* 0x0001e8000c101104 */
[----:B------:R0:W-:Y:S01]  /*03e0*/  STG.E.U8 desc[UR4][R8.64+0xe00], R28 ;  /* 0x000e001c08007986 */ /* 0x0001e2000c101104 */
[----:B------:R-:W-:Y:S05]  /*03f0*/  @P0 BRA `(.L_x_5) ;  /* 0xfffffffc009c0947 */ /* 0x000fea000383ffff */
[----:B------:R-:W-:Y:S05]  /*0400*/  BSYNC.RECONVERGENT B2 ;  /* 0x0000000000027941 */ /* 0x000fea0003800200 */
.L_x_4:
[----:B0-----:R-:W-:-:S07]  /*0410*/  IMAD.MOV.U32 R9, RZ, RZ, R20 ;  /* 0x000000ffff097224 */ /* 0x001fce00078e0014 */
.L_x_3:
[----:B------:R-:W-:Y:S05]  /*0420*/  BSYNC.RECONVERGENT B1 ;  /* 0x0000000000017941 */ /* 0x000fea0003800200 */
.L_x_2:
[----:B------:R-:W-:-:S13]  /*0430*/  ISETP.NE.AND P0, PT, R16, RZ, PT ;  /* 0x000000ff1000720c */ /* 0x000fda0003f05270 */
[----:B------:R-:W-:Y:S05]  /*0440*/  @!P0 BRA `(.L_x_1) ;  /* 0x00000000009c8947 */ /* 0x000fea0003800000 */
[----:B------:R-:W-:Y:S01]  /*0450*/  ISETP.GE.U32.AND P0, PT, R16, 0x4, PT ;  /* 0x000000041000780c */ /* 0x000fe20003f06070 */
[----:B------:R-:W-:Y:S01]  /*0460*/  BSSY.RECONVERGENT B1, `(.L_x_6) ;  /* 0x0000011000017945 */ /* 0x000fe20003800200 */
[----:B------:R-:W-:-:S11]  /*0470*/  LOP3.LUT P1, R8, R15, 0x3, RZ, 0xc0, !PT ;  /* 0x000000030f087812 */ /* 0x000fd6000782c0ff */
[----:B------:R-:W-:Y:S05]  /*0480*/  @!P0 BRA `(.L_x_7) ;  /* 0x0000000000388947 */ /* 0x000fea0003800000 */
[----:B------:R-:W-:Y:S01]  /*0490*/  IADD3 R16, P0, PT, R2, R9, RZ ;  /* 0x0000000902107210 */ /* 0x000fe20007f1e0ff */
[----:B------:R-:W0:Y:S04]  /*04a0*/  LDCU.64 UR8, c[0x0][0x3a0] ;  /* 0x00007400ff0877ac */ /* 0x000e280008000a00 */
[----:B------:R-:W-:-:S05]  /*04b0*/  IMAD.X R17, RZ, RZ, R3, P0 ;  /* 0x000000ffff117224 */ /* 0x000fca00000e0603 */
[----:B------:R-:W2:Y:S04]  /*04c0*/  LDG.E.S8.CONSTANT R15, desc[UR4][R16.64] ;  /* 0x00000004100f7981 */ /* 0x000ea8000c1e9300 */
[----:B------:R-:W3:Y:S04]  /*04d0*/  LDG.E.S8.CONSTANT R19, desc[UR4][R16.64+0x200] ;  /* 0x0002000410137981 */ /* 0x000ee8000c1e9300 */
[----:B------:R-:W4:Y:S04]  /*04e0*/  LDG.E.S8.CONSTANT R21, desc[UR4][R16.64+0x400] ;  /* 0x0004000410157981 */ /* 0x000f28000c1e9300 */
[----:B------:R-:W5:Y:S01]  /*04f0*/  LDG.E.S8.CONSTANT R23, desc[UR4][R16.64+0x600] ;  /* 0x0006000410177981 */ /* 0x000f62000c1e9300 */
[C---:B0-----:R-:W-:Y:S01]  /*0500*/  IADD3 R6, P0, P2, R9.reuse, UR8, R13 ;  /* 0x0000000809067c10 */ /* 0x041fe2000fa1e00d */
[----:B------:R-:W-:-:S03]  /*0510*/  VIADD R9, R9, 0x800 ;  /* 0x0000080009097836 */ /* 0x000fc60000000000 */
[----:B------:R-:W-:-:S05]  /*0520*/  IADD3.X R7, PT, PT, RZ, UR9, R12, P0, P2 ;  /* 0x00000009ff077c10 */ /* 0x000fca00087e440c */
[----:B--2---:R0:W-:Y:S04]  /*0530*/  STG.E.U8 desc[UR4][R6.64], R15 ;  /* 0x0000000f06007986 */ /* 0x0041e8000c101104 */
[----:B---3--:R0:W-:Y:S04]  /*0540*/  STG.E.U8 desc[UR4][R6.64+0x200], R19 ;  /* 0x0002001306007986 */ /* 0x0081e8000c101104 */
[----:B----4-:R0:W-:Y:S04]  /*0550*/  STG.E.U8 desc[UR4][R6.64+0x400], R21 ;  /* 0x0004001506007986 */ /* 0x0101e8000c101104 */
[----:B-----5:R0:W-:Y:S02]  /*0560*/  STG.E.U8 desc[UR4][R6.64+0x600], R23 ;  /* 0x0006001706007986 */ /* 0x0201e4000c101104 */
.L_x_7:
[----:B------:R-:W-:Y:S05]  /*0570*/  BSYNC.RECONVERGENT B1 ;  /* 0x0000000000017941 */ /* 0x000fea0003800200 */
.L_x_6:
[----:B------:R-:W-:Y:S05]  /*0580*/  @!P1 BRA `(.L_x_1) ;  /* 0x00000000004c9947 */ /* 0x000fea0003800000 */
[----:B------:R-:W-:Y:S02]  /*0590*/  ISETP.NE.AND P1, PT, R8, 0x1, PT ;  /* 0x000000010800780c */ /* 0x000fe40003f25270 */
[----:B------:R-:W-:-:S11]  /*05a0*/  LOP3.LUT P0, RZ, R14, 0x200, RZ, 0xc0, !PT ;  /* 0x000002000eff7812 */ /* 0x000fd6000780c0ff */
[----:B0-----:R-:W0:Y:S01]  /*05b0*/  @P1 LDC.64 R6, c[0x0][0x3a0] ;  /* 0x0000e800ff061b82 */ /* 0x001e220000000a00 */
[----:B------:R-:W-:-:S05]  /*05c0*/  @P1 IADD3 R14, P5, PT, R2, R9, RZ ;  /* 0x00000009020e1210 */ /* 0x000fca0007fbe0ff */
[----:B------:R-:W-:Y:S02]  /*05d0*/  @P1 IMAD.X R15, RZ, RZ, R3, P5 ;  /* 0x000000ffff0f1224 */ /* 0x000fe400028e0603 */
[----:B------:R-:W1:Y:S03]  /*05e0*/  @!P0 LDC.64 R20, c[0x0][0x3a0] ;  /* 0x0000e800ff148b82 */ /* 0x000e660000000a00 */
[----:B------:R-:W2:Y:S04]  /*05f0*/  @P1 LDG.E.S8.CONSTANT R17, desc[UR4][R14.64] ;  /* 0x000000040e111981 */ /* 0x000ea8000c1e9300 */
[----:B------:R-:W3:Y:S01]  /*0600*/  @P1 LDG.E.S8.CONSTANT R19, desc[UR4][R14.64+0x200] ;  /* 0x000200040e131981 */ /* 0x000ee2000c1e9300 */
[C---:B0-----:R-:W-:Y:S01]  /*0610*/  @P1 IADD3 R6, P3, P2, R9.reuse, R6, R13 ;  /* 0x0000000609061210 */ /* 0x041fe20007a7e00d */
[----:B------:R-:W-:-:S05]  /*0620*/  @P1 VIADD R9, R9, 0x400 ;  /* 0x0000040009091836 */ /* 0x000fca0000000000 */
[----:B------:R-:W-:-:S05]  /*0630*/  @!P0 IADD3 R2, P4, PT, R2, R9, RZ ;  /* 0x0000000902028210 */ /* 0x000fca0007f9e0ff */
[----:B------:R-:W-:-:S06]  /*0640*/  @!P0 IMAD.X R3, RZ, RZ, R3, P4 ;  /* 0x000000ffff038224 */ /* 0x000fcc00020e0603 */
[----:B------:R-:W4:Y:S01]  /*0650*/  @!P0 LDG.E.S8.CONSTANT R3, desc[UR4][R2.64] ;  /* 0x0000000402038981 */ /* 0x000f22000c1e9300 */
[----:B-1----:R-:W-:Y:S02]  /*0660*/  @!P0 IADD3 R8, P4, P5, R9, R20, R13 ;  /* 0x0000001409088210 */ /* 0x002fe40007d9e00d */
[--C-:B------:R-:W-:Y:S02]  /*0670*/  @P1 IADD3.X R7, PT, PT, RZ, R7, R12.reuse, P3, P2 ;  /* 0x00000007ff071210 */ /* 0x100fe40001fe440c */
[----:B------:R-:W-:-:S03]  /*0680*/  @!P0 IADD3.X R9, PT, PT, RZ, R21, R12, P4, P5 ;  /* 0x00000015ff098210 */ /* 0x000fc600027ea40c */
[----:B--2---:R1:W-:Y:S04]  /*0690*/  @P1 STG.E.U8 desc[UR4][R6.64], R17 ;  /* 0x0000001106001986 */ /* 0x0043e8000c101104 */
[----:B---3--:R1:W-:Y:S04]  /*06a0*/  @P1 STG.E.U8 desc[UR4][R6.64+0x200], R19 ;  /* 0x0002001306001986 */ /* 0x0083e8000c101104 */
[----:B----4-:R1:W-:Y:S02]  /*06b0*/  @!P0 STG.E.U8 desc[UR4][R8.64], R3 ;  /* 0x0000000308008986 */ /* 0x0103e4000c101104 */
.L_x_1:
[----:B------:R-:W-:Y:S05]  /*06c0*/  BSYNC.RECONVERGENT B0 ;  /* 0x0000000000007941 */ /* 0x000fea0003800200 */
.L_x_0:
[----:B------:R-:W2:Y:S02]  /*06d0*/  LDCU UR7, c[0x0][0x3b8] ;  /* 0x00007700ff0777ac */ /* 0x000ea40008000800 */
[----:B--2---:R-:W-:Y:S02]  /*06e0*/  IMAD R2, R10, UR7, RZ ;  /* 0x000000070a027c24 */ /* 0x004fe4000f8e02ff */
[----:B-----5:R-:W-:-:S03]  /*06f0*/  IMAD R0, R0, UR7, RZ ;  /* 0x0000000700007c24 */ /* 0x020fc6000f8e02ff */
[----:B------:R-:W-:-:S13]  /*0700*/  ISETP.GE.AND P0, PT, R11, R2, PT ;  /* 0x000000020b00720c */ /* 0x000fda0003f06270 */
[----:B------:R-:W-:Y:S05]  /*0710*/  @P0 EXIT ;  /* 0x000000000000094d */ /* 0x000fea0003800000 */
[----:B-1----:R-:W-:Y:S01]  /*0720*/  LOP3.LUT R3, RZ, R11, RZ, 0x33, !PT ;  /* 0x0000000bff037212 */ /* 0x002fe200078e33ff */
[----:B------:R-:W-:Y:S04]  /*0730*/  BSSY.RECONVERGENT B0, `(.L_x_8) ;  /* 0x000002a000007945 */ /* 0x000fe80003800200 */
[----:B------:R-:W-:Y:S01]  /*0740*/  IMAD.IADD R2, R3, 0x1, R2 ;  /* 0x0000000103027824 */ /* 0x000fe200078e0202 */
[----:B------:R-:W-:-:S04]  /*0750*/  SHF.R.S32.HI R3, RZ, 0x1f, R0 ;  /* 0x0000001fff037819 */ /* 0x000fc80000011400 */
[C---:B------:R-:W-:Y:S02]  /*0760*/  ISETP.GE.U32.AND P1, PT, R2.reuse, 0xe00, PT ;  /* 0x00000e000200780c */ /* 0x040fe40003f26070 */
[----:B------:R-:W-:-:S04]  /*0770*/  LEA.HI R18, R2, 0x1, RZ, 0x17 ;  /* 0x0000000102127811 */ /* 0x000fc800078fb8ff */
[----:B------:R-:W-:-:S04]  /*0780*/  LOP3.LUT R20, R18, 0x7, RZ, 0xc0, !PT ;  /* 0x0000000712147812 */ /* 0x000fc800078ec0ff */
[----:B------:R-:W-:-:S03]  /*0790*/  ISETP.NE.AND P0, PT, R20, RZ, PT ;  /* 0x000000ff1400720c */ /* 0x000fc60003f05270 */
[----:B------:R-:W-:Y:S10]  /*07a0*/  @!P1 BRA `(.L_x_9) ;  /* 0x0000000000889947 */ /* 0x000ff40003800000 */
[----:B------:R-:W1:Y:S01]  /*07b0*/  LDCU.64 UR6, c[0x0][0x3a8] ;  /* 0x00007500ff0677ac */ /* 0x000e620008000a00 */
[----:B------:R-:W-:Y:S01]  /*07c0*/  LOP3.LUT R8, R18, 0xfffff8, RZ, 0xc0, !PT ;  /* 0x00fffff812087812 */ /* 0x000fe200078ec0ff */
[----:B0-----:R-:W-:-:S04]  /*07d0*/  IMAD.WIDE.U32 R6, R11, 0x4, RZ ;  /* 0x000000040b067825 */ /* 0x001fc800078e00ff */
[----:B------:R-:W-:Y:S02]  /*07e0*/  IMAD.MOV.U32 R29, RZ, RZ, R6 ;  /* 0x000000ffff1d7224 */ /* 0x000fe400078e0006 */
[----:B------:R-:W-:Y:S02]  /*07f0*/  IMAD.MOV.U32 R12, RZ, RZ, R7 ;  /* 0x000000ffff0c7224 */ /* 0x000fe400078e0007 */
[----:B------:R-:W-:Y:S01]  /*0800*/  IMAD.MOV R10, RZ, RZ, -R8 ;  /* 0x000000ffff0a7224 */ /* 0x000fe200078e0a08 */
[----:B-1----:R-:W-:-:S04]  /*0810*/  LEA R14, P1, R0, UR6, 0x2 ;  /* 0x00000006000e7c11 */ /* 0x002fc8000f8210ff */
[----:B------:R-:W-:-:S09]  /*0820*/  LEA.HI.X R16, R0, UR7, R3, 0x2, P1 ;  /* 0x0000000700107c11 */ /* 0x000fd200088f1403 */
.L_x_10:
[----:B------:R-:W-:-:S05]  /*0830*/  IADD3 R8, P1, PT, R4, R29, RZ ;  /* 0x0000001d04087210 */ /* 0x000fca0007f3e0ff */
[----:B------:R-:W-:-:S05]  /*0840*/  IMAD.X R9, R5, 0x1, R12, P1 ;  /* 0x0000000105097824 */ /* 0x000fca00008e060c */
[----:B-1----:R-:W2:Y:S04]  /*0850*/  LDG.E.CONSTANT R13, desc[UR4][R8.64] ;  /* 0x00000004080d7981 */ /* 0x002ea8000c1e9900 */
[----:B------:R-:W3:Y:S04]  /*0860*/  LDG.E.CONSTANT R15, desc[UR4][R8.64+0x800] ;  /* 0x00080004080f7981 */ /* 0x000ee8000c1e9900 */
[----:B------:R-:W4:Y:S04]  /*0870*/  LDG.E.CONSTANT R17, desc[UR4][R8.64+0x1000] ;  /* 0x0010000408117981 */ /* 0x000f28000c1e9900 */
[----:B------:R-:W5:Y:S04]  /*0880*/  LDG.E.CONSTANT R19, desc[UR4][R8.64+0x1800] ;  /* 0x0018000408137981 */ /* 0x000f68000c1e9900 */
[----:B------:R-:W5:Y:S04]  /*0890*/  LDG.E.CONSTANT R21, desc[UR4][R8.64+0x2000] ;  /* 0x0020000408157981 */ /* 0x000f68000c1e9900 */
[----:B------:R-:W5:Y:S04]  /*08a0*/  LDG.E.CONSTANT R23, desc[UR4][R8.64+0x2800] ;  /* 0x0028000408177981 */ /* 0x000f68000c1e9900 */
[----:B------:R-:W5:Y:S04]  /*08b0*/  LDG.E.CONSTANT R25, desc[UR4][R8.64+0x3000] ;  /* 0x0030000408197981 */ /* 0x000f68000c1e9900 */
[----:B------:R-:W5:Y:S01]  /*08c0*/  LDG.E.CONSTANT R27, desc[UR4][R8.64+0x3800] ;  /* 0x00380004081b7981 */ /* 0x000f62000c1e9900 */
[C---:B------:R-:W-:Y:S01]  /*08d0*/  IADD3 R6, P1, PT, R29.reuse, R14, RZ ;  /* 0x0000000e1d067210 */ /* 0x040fe20007f3e0ff */
[----:B------:R-:W-:Y:S01]  /*08e0*/  VIADD R10, R10, 0x8 ;  /* 0x000000080a0a7836 */ /* 0x000fe20000000000 */
[----:B------:R-:W-:Y:S01]  /*08f0*/  IADD3 R29, P2, PT, R29, 0x4000, RZ ;  /* 0x000040001d1d7810 */ /* 0x000fe20007f5e0ff */
[----:B------:R-:W-:-:S02]  /*0900*/  VIADD R11, R11, 0x1000 ;  /* 0x000010000b0b7836 */ /* 0x000fc40000000000 */
[----:B------:R-:W-:Y:S01]  /*0910*/  IMAD.X R7, R12, 0x1, R16, P1 ;  /* 0x000000010c077824 */ /* 0x000fe200008e0610 */
[----:B------:R-:W-:Y:S01]  /*0920*/  ISETP.NE.AND P1, PT, R10, RZ, PT ;  /* 0x000000ff0a00720c */ /* 0x000fe20003f25270 */
[----:B------:R-:W-:-:S03]  /*0930*/  IMAD.X R12, RZ, RZ, R12, P2 ;  /* 0x000000ffff0c7224 */ /* 0x000fc600010e060c */
[----:B--2---:R1:W-:Y:S04]  /*0940*/  STG.E desc[UR4][R6.64], R13 ;  /* 0x0000000d06007986 */ /* 0x0043e8000c101904 */
[----:B---3--:R1:W-:Y:S04]  /*0950*/  STG.E desc[UR4][R6.64+0x800], R15 ;  /* 0x0008000f06007986 */ /* 0x0083e8000c101904 */
[----:B----4-:R1:W-:Y:S04]  /*0960*/  STG.E desc[UR4][R6.64+0x1000], R17 ;  /* 0x0010001106007986 */ /* 0x0103e8000c101904 */
[----:B-----5:R1:W-:Y:S04]  /*0970*/  STG.E desc[UR4][R6.64+0x1800], R19 ;  /* 0x0018001306007986 */ /* 0x0203e8000c101904 */
[----:B------:R1:W-:Y:S04]  /*0980*/  STG.E desc[UR4][R6.64+0x2000], R21 ;  /* 0x0020001506007986 */ /* 0x0003e8000c101904 */
[----:B------:R1:W-:Y:S04]  /*0990*/  STG.E desc[UR4][R6.64+0x2800], R23 ;  /* 0x0028001706007986 */ /* 0x0003e8000c101904 */
[----:B------:R1:W-:Y:S04]  /*09a0*/  STG.E desc[UR4][R6.64+0x3000], R25 ;  /* 0x0030001906007986 */ /* 0x0003e8000c101904 */
[----:B------:R1:W-:Y:S01]  /*09b0*/  STG.E desc[UR4][R6.64+0x3800], R27 ;  /* 0x0038001b06007986 */ /* 0x0003e2000c101904 */
[----:B------:R-:W-:Y:S05]  /*09c0*/  @P1 BRA `(.L_x_10) ;  /* 0xfffffffc00981947 */ /* 0x000fea000383ffff */
.L_x_9:
[----:B------:R-:W-:Y:S05]  /*09d0*/  BSYNC.RECONVERGENT B0 ;  /* 0x0000000000007941 */ /* 0x000fea0003800200 */
.L_x_8:
[----:B------:R-:W-:Y:S05]  /*09e0*/  @!P0 EXIT ;  /* 0x000000000000894d */ /* 0x000fea0003800000 */
[----:B------:R-:W-:Y:S01]  /*09f0*/  ISETP.GE.U32.AND P0, PT, R20, 0x4, PT ;  /* 0x000000041400780c */ /* 0x000fe20003f06070 */
[----:B------:R-:W-:Y:S01]  /*0a00*/  BSSY.RECONVERGENT B0, `(.L_x_11) ;  /* 0x0000012000007945 */ /* 0x000fe20003800200 */
[----:B------:R-:W-:-:S11]  /*0a10*/  LOP3.LUT P1, R18, R18, 0x3, RZ, 0xc0, !PT ;  /* 0x0000000312127812 */ /* 0x000fd6000782c0ff */
[----:B------:R-:W-:Y:S05]  /*0a20*/  @!P0 BRA `(.L_x_12) ;  /* 0x00000000003c8947 */ /* 0x000fea0003800000 */
[C---:B01----:R-:W-:Y:S01]  /*0a30*/  IMAD.WIDE.U32 R6, R11.reuse, 0x4, R4 ;  /* 0x000000040b067825 */ /* 0x043fe200078e0004 */
[----:B------:R-:W0:Y:S04]  /*0a40*/  LDCU.64 UR6, c[0x0][0x3a8] ;  /* 0x00007500ff0677ac */ /* 0x000e280008000a00 */
[----:B------:R-:W2:Y:S04]  /*0a50*/  LDG.E.CONSTANT R13, desc[UR4][R6.64] ;  /* 0x00000004060d7981 */ /* 0x000ea8000c1e9900 */
[----:B------:R-:W3:Y:S04]  /*0a60*/  LDG.E.CONSTANT R15, desc[UR4][R6.64+0x800] ;  /* 0x00080004060f7981 */ /* 0x000ee8000c1e9900 */
[----:B------:R-:W4:Y:S04]  /*0a70*/  LDG.E.CONSTANT R17, desc[UR4][R6.64+0x1000] ;  /* 0x0010000406117981 */ /* 0x000f28000c1e9900 */
[----:B------:R-:W5:Y:S01]  /*0a80*/  LDG.E.CONSTANT R19, desc[UR4][R6.64+0x1800] ;  /* 0x0018000406137981 */ /* 0x000f62000c1e9900 */
[C---:B------:R-:W-:Y:S01]  /*0a90*/  IADD3 R9, P0, PT, R11.reuse, R0, RZ ;  /* 0x000000000b097210 */ /* 0x040fe20007f1e0ff */
[----:B------:R-:W-:-:S04]  /*0aa0*/  VIADD R11, R11, 0x800 ;  /* 0x000008000b0b7836 */ /* 0x000fc80000000000 */
[----:B------:R-:W-:Y:S01]  /*0ab0*/  IMAD.X R10, RZ, RZ, R3, P0 ;  /* 0x000000ffff0a7224 */ /* 0x000fe200000e0603 */
[----:B0-----:R-:W-:-:S04]  /*0ac0*/  LEA R8, P0, R9, UR6, 0x2 ;  /* 0x0000000609087c11 */ /* 0x001fc8000f8010ff */
[----:B------:R-:W-:-:S05]  /*0ad0*/  LEA.HI.X R9, R9, UR7, R10, 0x2, P0 ;  /* 0x0000000709097c11 */ /* 0x000fca00080f140a */
[----:B--2---:R2:W-:Y:S04]  /*0ae0*/  STG.E desc[UR4][R8.64], R13 ;  /* 0x0000000d08007986 */ /* 0x0045e8000c101904 */
[----:B---3--:R2:W-:Y:S04]  /*0af0*/  STG.E desc[UR4][R8.64+0x800], R15 ;  /* 0x0008000f08007986 */ /* 0x0085e8000c101904 */
[----:B----4-:R2:W-:Y:S04]  /*0b00*/  STG.E desc[UR4][R8.64+0x1000], R17 ;  /* 0x0010001108007986 */ /* 0x0105e8000c101904 */
[----:B-----5:R2:W-:Y:S02]  /*0b10*/  STG.E desc[UR4][R8.64+0x1800], R19 ;  /* 0x0018001308007986 */ /* 0x0205e4000c101904 */
.L_x_12:
[----:B------:R-:W-:Y:S05]  /*0b20*/  BSYNC.RECONVERGENT B0 ;  /* 0x0000000000007941 */ /* 0x000fea0003800200 */
.L_x_11:
[----:B------:R-:W-:Y:S05]  /*0b30*/  @!P1 EXIT ;  /* 0x000000000000994d */ /* 0x000fea0003800000 */
[----:B------:R-:W-:Y:S01]  /*0b40*/  ISETP.NE.AND P1, PT, R18, 0x1, PT ;  /* 0x000000011200780c */ /* 0x000fe20003f25270 */
[----:B------:R-:W-:Y:S01]  /*0b50*/  BSSY.RECONVERGENT B0, `(.L_x_13) ;  /* 0x000000e000007945 */ /* 0x000fe20003800200 */
[----:B------:R-:W-:-:S11]  /*0b60*/  LOP3.LUT P0, RZ, R2, 0x200, RZ, 0xc0, !PT ;  /* 0x0000020002ff7812 */ /* 0x000fd6000780c0ff */
[----:B------:R-:W-:Y:S05]  /*0b70*/  @!P1 BRA `(.L_x_14) ;  /* 0x00000000002c9947 */ /* 0x000fea0003800000 */
[C---:B01----:R-:W-:Y:S01]  /*0b80*/  IMAD.WIDE.U32 R6, R11.reuse, 0x4, R4 ;  /* 0x000000040b067825 */ /* 0x043fe200078e0004 */
[----:B------:R-:W0:Y:S04]  /*0b90*/  LDCU.64 UR6, c[0x0][0x3a8] ;  /* 0x00007500ff0677ac */ /* 0x000e280008000a00 */
[----:B--2---:R-:W2:Y:S04]  /*0ba0*/  LDG.E.CONSTANT R13, desc[UR4][R6.64] ;  /* 0x00000004060d7981 */ /* 0x004ea8000c1e9900 */
[----:B------:R-:W3:Y:S01]  /*0bb0*/  LDG.E.CONSTANT R15, desc[UR4][R6.64+0x800] ;  /* 0x00080004060f7981 */ /* 0x000ee2000c1e9900 */
[C---:B------:R-:W-:Y:S01]  /*0bc0*/  IADD3 R2, P1, PT, R11.reuse, R0, RZ ;  /* 0x000000000b027210 */ /* 0x040fe20007f3e0ff */
[----:B------:R-:W-:-:S04]  /*0bd0*/  VIADD R11, R11, 0x400 ;  /* 0x000004000b0b7836 */ /* 0x000fc80000000000 */
[----:B------:R-:W-:Y:S01]  /*0be0*/  IMAD.X R9, RZ, RZ, R3, P1 ;  /* 0x000000ffff097224 */ /* 0x000fe200008e0603 */
[----:B0-----:R-:W-:-:S04]  /*0bf0*/  LEA R8, P1, R2, UR6, 0x2 ;  /* 0x0000000602087c11 */ /* 0x001fc8000f8210ff */
[----:B------:R-:W-:-:S05]  /*0c00*/  LEA.HI.X R9, R2, UR7, R9, 0x2, P1 ;  /* 0x0000000702097c11 */ /* 0x000fca00088f1409 */
[----:B--2---:R4:W-:Y:S04]  /*0c10*/  STG.E desc[UR4][R8.64], R13 ;  /* 0x0000000d08007986 */ /* 0x0049e8000c101904 */
[----:B---3--:R4:W-:Y:S02]  /*0c20*/  STG.E desc[UR4][R8.64+0x800], R15 ;  /* 0x0008000f08007986 */ /* 0x0089e4000c101904 */
.L_x_14:
[----:B------:R-:W-:Y:S05]  /*0c30*/  BSYNC.RECONVERGENT B0 ;  /* 0x0000000000007941 */ /* 0x000fea0003800200 */
.L_x_13:
[----:B------:R-:W-:Y:S05]  /*0c40*/  @P0 EXIT ;  /* 0x000000000000094d */ /* 0x000fea0003800000 */
[----:B------:R-:W-:Y:S01]  /*0c50*/  IMAD.WIDE.U32 R4, R11, 0x4, R4 ;  /* 0x000000040b047825 */ /* 0x000fe200078e0004 */
[----:B------:R-:W3:Y:S05]  /*0c60*/  LDCU.64 UR6, c[0x0][0x3a8] ;  /* 0x00007500ff0677ac */ /* 0x000eea0008000a00 */
[----:B------:R-:W5:Y:S01]  /*0c70*/  LDG.E.CONSTANT R5, desc[UR4][R4.64] ;  /* 0x0000000404057981 */ /* 0x000f62000c1e9900 */
[----:B------:R-:W-:-:S05]  /*0c80*/  IADD3 R0, P0, PT, R0, R11, RZ ;  /* 0x0000000b00007210 */ /* 0x000fca0007f1e0ff */
[----:B------:R-:W-:Y:S01]  /*0c90*/  IMAD.X R3, RZ, RZ, R3, P0 ;  /* 0x000000ffff037224 */ /* 0x000fe200000e0603 */
[----:B---3--:R-:W-:-:S04]  /*0ca0*/  LEA R2, P0, R0, UR6, 0x2 ;  /* 0x0000000600027c11 */ /* 0x008fc8000f8010ff */
[----:B------:R-:W-:-:S05]  /*0cb0*/  LEA.HI.X R3, R0, UR7, R3, 0x2, P0 ;  /* 0x0000000700037c11 */ /* 0x000fca00080f1403 */
[----:B-----5:R-:W-:Y:S01]  /*0cc0*/  STG.E desc[UR4][R2.64], R5 ;  /* 0x0000000502007986 */ /* 0x020fe2000c101904 */
[----:B------:R-:W-:Y:S05]  /*0cd0*/  EXIT ;  /* 0x000000000000794d */ /* 0x000fea0003800000 */
.L_x_15:
[----:B------:R-:W-:-:S00]  /*0ce0*/  BRA `(.L_x_15) ;  /* 0xfffffffc00fc7947 */ /* 0x000fc0000383ffff */
[----:B------:R-:W-:-:S00]  /*0cf0*/  NOP ;  /* 0x0000000000007918 */ /* 0x000fc00000000000 */
        /* <DEDUP_REMOVED lines=8> */
.L_x_16:


//--------------------- .nv.shared.reserved.0     --------------------------
	.section	.nv.shared.reserved.0,"aw",@nobits
	.weak		__nv_reservedSMEM_offset_0_alias
	.size		__nv_reservedSMEM_offset_0_alias, 0, 64
	.other		__nv_reservedSMEM_offset_0_alias,@"STO_CUDA_RESERVED_SHARED STV_DEFAULT"
__nv_reservedSMEM_offset_0_alias:
	.zero		0
	.zero		64


//--------------------- .nv.constant0._Z12gatherKernelPPKaPPKiPKmS6_PaPiiii --------------------------
	.section	.nv.constant0._Z12gatherKernelPPKaPPKiPKmS6_PaPiiii,"a",@progbits
	.sectionflags	@""
	.align	4
.nv.constant0._Z12gatherKernelPPKaPPKiPKmS6_PaPiiii:
	.zero		956


//--------------------- SYMBOLS --------------------------

	.type		.nv.reservedSmem.offset0,@object
	.size		.nv.reservedSmem.offset0,0x4
